//
// Generated by NVIDIA NVVM Compiler
//
// Compiler Build ID: CL-36424714
// Cuda compilation tools, release 13.0, V13.0.88
// Based on NVVM 20.0.0
//

.version 9.0
.target sm_100
.address_size 64

	// .globl	_Z15vectorAddSharedPKfS0_Pfi
// _ZZ15vectorAddSharedPKfS0_PfiE2sa has been demoted
// _ZZ15vectorAddSharedPKfS0_PfiE2sb has been demoted
// _ZZ17matrixCrossSharedPKfS0_PfiE2sa has been demoted
// _ZZ17matrixCrossSharedPKfS0_PfiE2sb has been demoted

.visible .entry _Z15vectorAddSharedPKfS0_Pfi(
	.param .u64 .ptr .align 1 _Z15vectorAddSharedPKfS0_Pfi_param_0,
	.param .u64 .ptr .align 1 _Z15vectorAddSharedPKfS0_Pfi_param_1,
	.param .u64 .ptr .align 1 _Z15vectorAddSharedPKfS0_Pfi_param_2,
	.param .u32 _Z15vectorAddSharedPKfS0_Pfi_param_3
)
{
	.reg .pred 	%p<2>;
	.reg .b32 	%r<10>;
	.reg .b32 	%f<6>;
	.reg .b64 	%rd<11>;
	// demoted variable
	.shared .align 4 .b8 _ZZ15vectorAddSharedPKfS0_PfiE2sa[16];
	// demoted variable
	.shared .align 4 .b8 _ZZ15vectorAddSharedPKfS0_PfiE2sb[16];
	ld.param.u64 	%rd1, [_Z15vectorAddSharedPKfS0_Pfi_param_0];
	ld.param.u64 	%rd2, [_Z15vectorAddSharedPKfS0_Pfi_param_1];
	ld.param.u64 	%rd3, [_Z15vectorAddSharedPKfS0_Pfi_param_2];
	mov.u32 	%r3, %ctaid.x;
	mov.u32 	%r4, %ntid.x;
	mov.u32 	%r1, %tid.x;
	mad.lo.s32 	%r2, %r3, %r4, %r1;
	setp.gt.s32 	%p1, %r2, 15;
	@%p1 bra 	$L__BB0_2;
	cvta.to.global.u64 	%rd4, %rd1;
	cvta.to.global.u64 	%rd5, %rd2;
	cvta.to.global.u64 	%rd6, %rd3;
	mul.wide.s32 	%rd7, %r2, 4;
	add.s64 	%rd8, %rd4, %rd7;
	ld.global.f32 	%f1, [%rd8];
	shl.b32 	%r5, %r1, 2;
	mov.u32 	%r6, _ZZ15vectorAddSharedPKfS0_PfiE2sa;
	add.s32 	%r7, %r6, %r5;
	st.shared.f32 	[%r7], %f1;
	add.s64 	%rd9, %rd5, %rd7;
	ld.global.f32 	%f2, [%rd9];
	mov.u32 	%r8, _ZZ15vectorAddSharedPKfS0_PfiE2sb;
	add.s32 	%r9, %r8, %r5;
	st.shared.f32 	[%r9], %f2;
	bar.sync 	0;
	ld.shared.f32 	%f3, [%r7];
	ld.shared.f32 	%f4, [%r9];
	add.f32 	%f5, %f3, %f4;
	add.s64 	%rd10, %rd6, %rd7;
	st.global.f32 	[%rd10], %f5;
$L__BB0_2:
	ret;

}
	// .globl	_Z17matrixCrossSharedPKfS0_Pfi
.visible .entry _Z17matrixCrossSharedPKfS0_Pfi(
	.param .u64 .ptr .align 1 _Z17matrixCrossSharedPKfS0_Pfi_param_0,
	.param .u64 .ptr .align 1 _Z17matrixCrossSharedPKfS0_Pfi_param_1,
	.param .u64 .ptr .align 1 _Z17matrixCrossSharedPKfS0_Pfi_param_2,
	.param .u32 _Z17matrixCrossSharedPKfS0_Pfi_param_3
)
{
	.reg .pred 	%p<10>;
	.reg .b32 	%r<43>;
	.reg .b32 	%f<63>;
	.reg .b64 	%rd<13>;
	// demoted variable
	.shared .align 4 .b8 _ZZ17matrixCrossSharedPKfS0_PfiE2sa[1024];
	// demoted variable
	.shared .align 4 .b8 _ZZ17matrixCrossSharedPKfS0_PfiE2sb[1024];
	ld.param.u64 	%rd3, [_Z17matrixCrossSharedPKfS0_Pfi_param_0];
	ld.param.u64 	%rd4, [_Z17matrixCrossSharedPKfS0_Pfi_param_1];
	ld.param.u64 	%rd5, [_Z17matrixCrossSharedPKfS0_Pfi_param_2];
	ld.param.u32 	%r23, [_Z17matrixCrossSharedPKfS0_Pfi_param_3];
	mov.u32 	%r24, %ctaid.y;
	shl.b32 	%r25, %r24, 4;
	mov.u32 	%r40, %tid.y;
	add.s32 	%r2, %r25, %r40;
	mov.u32 	%r3, %ctaid.x;
	shl.b32 	%r26, %r3, 4;
	mov.u32 	%r38, %tid.x;
	add.s32 	%r5, %r26, %r38;
	setp.lt.s32 	%p1, %r23, 1;
	mov.f32 	%f62, 0f00000000;
	@%p1 bra 	$L__BB1_7;
	add.s32 	%r27, %r23, 15;
	shr.u32 	%r28, %r27, 4;
	shl.b32 	%r29, %r40, 6;
	mov.u32 	%r30, _ZZ17matrixCrossSharedPKfS0_PfiE2sa;
	add.s32 	%r6, %r30, %r29;
	shl.b32 	%r31, %r38, 2;
	add.s32 	%r7, %r6, %r31;
	mov.u32 	%r32, _ZZ17matrixCrossSharedPKfS0_PfiE2sb;
	add.s32 	%r9, %r32, %r31;
	add.s32 	%r8, %r9, %r29;
	add.s32 	%r33, %r3, %r40;
	shl.b32 	%r34, %r33, 4;
	neg.s32 	%r42, %r28;
	add.s32 	%r41, %r38, %r34;
	mad.lo.s32 	%r39, %r23, %r2, %r38;
	cvta.to.global.u64 	%rd1, %rd3;
	cvta.to.global.u64 	%rd2, %rd4;
	mov.f32 	%f62, 0f00000000;
$L__BB1_2:
	setp.ge.u32 	%p2, %r2, %r23;
	setp.gt.u32 	%p3, %r38, 15;
	mov.f32 	%f60, 0f00000000;
	or.pred  	%p4, %p2, %p3;
	@%p4 bra 	$L__BB1_4;
	mul.wide.u32 	%rd6, %r39, 4;
	add.s64 	%rd7, %rd1, %rd6;
	ld.global.f32 	%f60, [%rd7];
$L__BB1_4:
	setp.ge.s32 	%p5, %r5, %r23;
	st.shared.f32 	[%r7], %f60;
	setp.gt.u32 	%p6, %r40, 15;
	mov.f32 	%f61, 0f00000000;
	or.pred  	%p7, %p5, %p6;
	@%p7 bra 	$L__BB1_6;
	mul.wide.u32 	%rd8, %r41, 4;
	add.s64 	%rd9, %rd2, %rd8;
	ld.global.f32 	%f61, [%rd9];
$L__BB1_6:
	st.shared.f32 	[%r8], %f61;
	bar.sync 	0;
	ld.shared.f32 	%f12, [%r6];
	ld.shared.f32 	%f13, [%r9];
	fma.rn.f32 	%f14, %f12, %f13, %f62;
	ld.shared.f32 	%f15, [%r6+4];
	ld.shared.f32 	%f16, [%r9+64];
	fma.rn.f32 	%f17, %f15, %f16, %f14;
	ld.shared.f32 	%f18, [%r6+8];
	ld.shared.f32 	%f19, [%r9+128];
	fma.rn.f32 	%f20, %f18, %f19, %f17;
	ld.shared.f32 	%f21, [%r6+12];
	ld.shared.f32 	%f22, [%r9+192];
	fma.rn.f32 	%f23, %f21, %f22, %f20;
	ld.shared.f32 	%f24, [%r6+16];
	ld.shared.f32 	%f25, [%r9+256];
	fma.rn.f32 	%f26, %f24, %f25, %f23;
	ld.shared.f32 	%f27, [%r6+20];
	ld.shared.f32 	%f28, [%r9+320];
	fma.rn.f32 	%f29, %f27, %f28, %f26;
	ld.shared.f32 	%f30, [%r6+24];
	ld.shared.f32 	%f31, [%r9+384];
	fma.rn.f32 	%f32, %f30, %f31, %f29;
	ld.shared.f32 	%f33, [%r6+28];
	ld.shared.f32 	%f34, [%r9+448];
	fma.rn.f32 	%f35, %f33, %f34, %f32;
	ld.shared.f32 	%f36, [%r6+32];
	ld.shared.f32 	%f37, [%r9+512];
	fma.rn.f32 	%f38, %f36, %f37, %f35;
	ld.shared.f32 	%f39, [%r6+36];
	ld.shared.f32 	%f40, [%r9+576];
	fma.rn.f32 	%f41, %f39, %f40, %f38;
	ld.shared.f32 	%f42, [%r6+40];
	ld.shared.f32 	%f43, [%r9+640];
	fma.rn.f32 	%f44, %f42, %f43, %f41;
	ld.shared.f32 	%f45, [%r6+44];
	ld.shared.f32 	%f46, [%r9+704];
	fma.rn.f32 	%f47, %f45, %f46, %f44;
	ld.shared.f32 	%f48, [%r6+48];
	ld.shared.f32 	%f49, [%r9+768];
	fma.rn.f32 	%f50, %f48, %f49, %f47;
	ld.shared.f32 	%f51, [%r6+52];
	ld.shared.f32 	%f52, [%r9+832];
	fma.rn.f32 	%f53, %f51, %f52, %f50;
	ld.shared.f32 	%f54, [%r6+56];
	ld.shared.f32 	%f55, [%r9+896];
	fma.rn.f32 	%f56, %f54, %f55, %f53;
	ld.shared.f32 	%f57, [%r6+60];
	ld.shared.f32 	%f58, [%r9+960];
	fma.rn.f32 	%f62, %f57, %f58, %f56;
	bar.sync 	0;
	add.s32 	%r42, %r42, 1;
	setp.ne.s32 	%p8, %r42, 0;
	add.s32 	%r41, %r41, 256;
	add.s32 	%r40, %r40, 16;
	add.s32 	%r39, %r39, 16;
	add.s32 	%r38, %r38, 16;
	@%p8 bra 	$L__BB1_2;
$L__BB1_7:
	max.s32 	%r36, %r5, %r2;
	setp.ge.s32 	%p9, %r36, %r23;
	@%p9 bra 	$L__BB1_9;
	mad.lo.s32 	%r37, %r23, %r2, %r5;
	cvta.to.global.u64 	%rd10, %rd5;
	mul.wide.s32 	%rd11, %r37, 4;
	add.s64 	%rd12, %rd10, %rd11;
	st.global.f32 	[%rd12], %f62;
$L__BB1_9:
	ret;

}


// ===== COMPILED SASS (sm_100) =====

	.target	sm_100

	.elftype	@"ET_EXEC"


//--------------------- .note.nv.tkinfo           --------------------------
	.section	.note.nv.tkinfo,"",@"SHT_NOTE"
	.sectionflags	@"SHF_NOTE_NV_TKINFO"
	.tkinfo
        /*0018*/ 	.word	0x00000002
        /*0030*/ 	.string	""
        /*0030*/ 	.string	"ptxas"
        /*0030*/ 	.string	"Cuda compilation tools, release 13.0, V13.0.88"
        /*0030*/ 	.string	"Build cuda_13.0.r13.0/compiler.36424714_0"
        /*0030*/ 	.string	"-arch sm_100 -m 64 "



//--------------------- .note.nv.cuinfo           --------------------------
	.section	.note.nv.cuinfo,"",@"SHT_NOTE"
	.sectionflags	@"SHF_NOTE_NV_CUINFO"
        /*0018*/ 	.short	0x0002
        /*001a*/ 	.short	0x0064
        /*001c*/ 	.short	0x0082
	.zero		2


//--------------------- .nv.info                  --------------------------
	.section	.nv.info,"",@"SHT_CUDA_INFO"
	.align	4


	//----- nvinfo : EIATTR_REGCOUNT
	.align		4
        /*0000*/ 	.byte	0x04, 0x2f
        /*0002*/ 	.short	(.L_1 - .L_0)
	.align		4
.L_0:
        /*0004*/ 	.word	index@(_Z15vectorAddSharedPKfS0_Pfi)
        /*0008*/ 	.word	0x0000000e


	//----- nvinfo : EIATTR_FRAME_SIZE
	.align		4
.L_1:
        /*000c*/ 	.byte	0x04, 0x11
        /*000e*/ 	.short	(.L_3 - .L_2)
	.align		4
.L_2:
        /*0010*/ 	.word	index@(_Z15vectorAddSharedPKfS0_Pfi)
        /*0014*/ 	.word	0x00000000


	//----- nvinfo : EIATTR_REGCOUNT
	.align		4
.L_3:
        /*0018*/ 	.byte	0x04, 0x2f
        /*001a*/ 	.short	(.L_5 - .L_4)
	.align		4
.L_4:
        /*001c*/ 	.word	index@(_Z17matrixCrossSharedPKfS0_Pfi)
        /*0020*/ 	.word	0x00000020


	//----- nvinfo : EIATTR_FRAME_SIZE
	.align		4
.L_5:
        /*0024*/ 	.byte	0x04, 0x11
        /*0026*/ 	.short	(.L_7 - .L_6)
	.align		4
.L_6:
        /*0028*/ 	.word	index@(_Z17matrixCrossSharedPKfS0_Pfi)
        /*002c*/ 	.word	0x00000000


	//----- nvinfo : EIATTR_MIN_STACK_SIZE
	.align		4
.L_7:
        /*0030*/ 	.byte	0x04, 0x12
        /*0032*/ 	.short	(.L_9 - .L_8)
	.align		4
.L_8:
        /*0034*/ 	.word	index@(_Z17matrixCrossSharedPKfS0_Pfi)
        /*0038*/ 	.word	0x00000000


	//----- nvinfo : EIATTR_MIN_STACK_SIZE
	.align		4
.L_9:
        /*003c*/ 	.byte	0x04, 0x12
        /*003e*/ 	.short	(.L_11 - .L_10)
	.align		4
.L_10:
        /*0040*/ 	.word	index@(_Z15vectorAddSharedPKfS0_Pfi)
        /*0044*/ 	.word	0x00000000
.L_11:


//--------------------- .nv.compat                --------------------------
	.section	.nv.compat,"",@"SHT_CUDA_COMPAT_INFO"
	.align	4
        /*0000*/ 	.byte	0x02, 0x09, 0x00, 0x00, 0x02, 0x02, 0x01, 0x00, 0x02, 0x05, 0x05, 0x00, 0x03, 0x07, 0x01, 0x01
        /*0010*/ 	.byte	0x02, 0x03, 0x00, 0x00, 0x02, 0x06, 0x01, 0x00, 0x04, 0x0b, 0x08, 0x00, 0x09, 0x00, 0x00, 0x00
        /*0020*/ 	.byte	0x00, 0x00, 0x00, 0x00


//--------------------- .nv.info._Z17matrixCrossSharedPKfS0_Pfi --------------------------
	.section	.nv.info._Z17matrixCrossSharedPKfS0_Pfi,"",@"SHT_CUDA_INFO"
	.sectionflags	@""
	.align	4


	//----- nvinfo : EIATTR_CUDA_API_VERSION
	.align		4
        /*0000*/ 	.byte	0x04, 0x37
        /*0002*/ 	.short	(.L_13 - .L_12)
.L_12:
        /*0004*/ 	.word	0x00000082


	//----- nvinfo : EIATTR_KPARAM_INFO
	.align		4
.L_13:
        /*0008*/ 	.byte	0x04, 0x17
        /*000a*/ 	.short	(.L_15 - .L_14)
.L_14:
        /*000c*/ 	.word	0x00000000
        /*0010*/ 	.short	0x0003
        /*0012*/ 	.short	0x0018
        /*0014*/ 	.byte	0x00, 0xf0, 0x11, 0x00


	//----- nvinfo : EIATTR_KPARAM_INFO
	.align		4
.L_15:
        /*0018*/ 	.byte	0x04, 0x17
        /*001a*/ 	.short	(.L_17 - .L_16)
.L_16:
        /*001c*/ 	.word	0x00000000
        /*0020*/ 	.short	0x0002
        /*0022*/ 	.short	0x0010
        /*0024*/ 	.byte	0x00, 0xf5, 0x21, 0x00


	//----- nvinfo : EIATTR_KPARAM_INFO
	.align		4
.L_17:
        /*0028*/ 	.byte	0x04, 0x17
        /*002a*/ 	.short	(.L_19 - .L_18)
.L_18:
        /*002c*/ 	.word	0x00000000
        /*0030*/ 	.short	0x0001
        /*0032*/ 	.short	0x0008
        /*0034*/ 	.byte	0x00, 0xf5, 0x21, 0x00


	//----- nvinfo : EIATTR_KPARAM_INFO
	.align		4
.L_19:
        /*0038*/ 	.byte	0x04, 0x17
        /*003a*/ 	.short	(.L_21 - .L_20)
.L_20:
        /*003c*/ 	.word	0x00000000
        /*0040*/ 	.short	0x0000
        /*0042*/ 	.short	0x0000
        /*0044*/ 	.byte	0x00, 0xf5, 0x21, 0x00


	//----- nvinfo : EIATTR_SPARSE_MMA_MASK
	.align		4
.L_21:
        /*0048*/ 	.byte	0x03, 0x50
        /*004a*/ 	.short	0x0000


	//----- nvinfo : EIATTR_MAXREG_COUNT
	.align		4
        /*004c*/ 	.byte	0x03, 0x1b
        /*004e*/ 	.short	0x00ff


	//----- nvinfo : EIATTR_NUM_BARRIERS
	.align		4
        /*0050*/ 	.byte	0x02, 0x4c
        /*0052*/ 	.byte	0x01
	.zero		1


	//----- nvinfo : EIATTR_MERCURY_ISA_VERSION
	.align		4
        /*0054*/ 	.byte	0x03, 0x5f
        /*0056*/ 	.short	0x0101


	//----- nvinfo : EIATTR_VRC_CTA_INIT_COUNT
	.align		4
        /*0058*/ 	.byte	0x02, 0x4a
	.zero		1
	.zero		1


	//----- nvinfo : EIATTR_EXIT_INSTR_OFFSETS
	.align		4
        /*005c*/ 	.byte	0x04, 0x1c
        /*005e*/ 	.short	(.L_23 - .L_22)


	//   ....[0]....
.L_22:
        /*0060*/ 	.word	0x000005b0


	//   ....[1]....
        /*0064*/ 	.word	0x00000600


	//----- nvinfo : EIATTR_CBANK_PARAM_SIZE
	.align		4
.L_23:
        /*0068*/ 	.byte	0x03, 0x19
        /*006a*/ 	.short	0x001c


	//----- nvinfo : EIATTR_PARAM_CBANK
	.align		4
        /*006c*/ 	.byte	0x04, 0x0a
        /*006e*/ 	.short	(.L_25 - .L_24)
	.align		4
.L_24:
        /*0070*/ 	.word	index@(.nv.constant0._Z17matrixCrossSharedPKfS0_Pfi)
        /*0074*/ 	.short	0x0380
        /*0076*/ 	.short	0x001c


	//----- nvinfo : EIATTR_SW_WAR
	.align		4
.L_25:
        /*0078*/ 	.byte	0x04, 0x36
        /*007a*/ 	.short	(.L_27 - .L_26)
.L_26:
        /*007c*/ 	.word	0x00000008
.L_27:


//--------------------- .nv.info._Z15vectorAddSharedPKfS0_Pfi --------------------------
	.section	.nv.info._Z15vectorAddSharedPKfS0_Pfi,"",@"SHT_CUDA_INFO"
	.sectionflags	@""
	.align	4


	//----- nvinfo : EIATTR_CUDA_API_VERSION
	.align		4
        /*0000*/ 	.byte	0x04, 0x37
        /*0002*/ 	.short	(.L_29 - .L_28)
.L_28:
        /*0004*/ 	.word	0x00000082


	//----- nvinfo : EIATTR_KPARAM_INFO
	.align		4
.L_29:
        /*0008*/ 	.byte	0x04, 0x17
        /*000a*/ 	.short	(.L_31 - .L_30)
.L_30:
        /*000c*/ 	.word	0x00000000
        /*0010*/ 	.short	0x0003
        /*0012*/ 	.short	0x0018
        /*0014*/ 	.byte	0x00, 0xf0, 0x11, 0x00


	//----- nvinfo : EIATTR_KPARAM_INFO
	.align		4
.L_31:
        /*0018*/ 	.byte	0x04, 0x17
        /*001a*/ 	.short	(.L_33 - .L_32)
.L_32:
        /*001c*/ 	.word	0x00000000
        /*0020*/ 	.short	0x0002
        /*0022*/ 	.short	0x0010
        /*0024*/ 	.byte	0x00, 0xf5, 0x21, 0x00


	//----- nvinfo : EIATTR_KPARAM_INFO
	.align		4
.L_33:
        /*0028*/ 	.byte	0x04, 0x17
        /*002a*/ 	.short	(.L_35 - .L_34)
.L_34:
        /*002c*/ 	.word	0x00000000
        /*0030*/ 	.short	0x0001
        /*0032*/ 	.short	0x0008
        /*0034*/ 	.byte	0x00, 0xf5, 0x21, 0x00


	//----- nvinfo : EIATTR_KPARAM_INFO
	.align		4
.L_35:
        /*0038*/ 	.byte	0x04, 0x17
        /*003a*/ 	.short	(.L_37 - .L_36)
.L_36:
        /*003c*/ 	.word	0x00000000
        /*0040*/ 	.short	0x0000
        /*0042*/ 	.short	0x0000
        /*0044*/ 	.byte	0x00, 0xf5, 0x21, 0x00


	//----- nvinfo : EIATTR_SPARSE_MMA_MASK
	.align		4
.L_37:
        /*0048*/ 	.byte	0x03, 0x50
        /*004a*/ 	.short	0x0000


	//----- nvinfo : EIATTR_MAXREG_COUNT
	.align		4
        /*004c*/ 	.byte	0x03, 0x1b
        /*004e*/ 	.short	0x00ff


	//----- nvinfo : EIATTR_NUM_BARRIERS
	.align		4
        /*0050*/ 	.byte	0x02, 0x4c
        /*0052*/ 	.byte	0x01
	.zero		1


	//----- nvinfo : EIATTR_MERCURY_ISA_VERSION
	.align		4
        /*0054*/ 	.byte	0x03, 0x5f
        /*0056*/ 	.short	0x0101


	//----- nvinfo : EIATTR_VRC_CTA_INIT_COUNT
	.align		4
        /*0058*/ 	.byte	0x02, 0x4a
	.zero		1
	.zero		1


	//----- nvinfo : EIATTR_EXIT_INSTR_OFFSETS
	.align		4
        /*005c*/ 	.byte	0x04, 0x1c
        /*005e*/ 	.short	(.L_39 - .L_38)


	//   ....[0]....
.L_38:
        /*0060*/ 	.word	0x00000060


	//   ....[1]....
        /*0064*/ 	.word	0x000001e0


	//----- nvinfo : EIATTR_CBANK_PARAM_SIZE
	.align		4
.L_39:
        /*0068*/ 	.byte	0x03, 0x19
        /*006a*/ 	.short	0x001c


	//----- nvinfo : EIATTR_PARAM_CBANK
	.align		4
        /*006c*/ 	.byte	0x04, 0x0a
        /*006e*/ 	.short	(.L_41 - .L_40)
	.align		4
.L_40:
        /*0070*/ 	.word	index@(.nv.constant0._Z15vectorAddSharedPKfS0_Pfi)
        /*0074*/ 	.short	0x0380
        /*0076*/ 	.short	0x001c


	//----- nvinfo : EIATTR_SW_WAR
	.align		4
.L_41:
        /*0078*/ 	.byte	0x04, 0x36
        /*007a*/ 	.short	(.L_43 - .L_42)
.L_42:
        /*007c*/ 	.word	0x00000008
.L_43:


//--------------------- .nv.callgraph             --------------------------
	.section	.nv.callgraph,"",@"SHT_CUDA_CALLGRAPH"
	.align	4
	.sectionentsize	8
	.align		4
        /*0000*/ 	.word	0x00000000
	.align		4
        /*0004*/ 	.word	0xffffffff
	.align		4
        /*0008*/ 	.word	0x00000000
	.align		4
        /*000c*/ 	.word	0xfffffffe
	.align		4
        /*0010*/ 	.word	0x00000000
	.align		4
        /*0014*/ 	.word	0xfffffffd
	.align		4
        /*0018*/ 	.word	0x00000000
	.align		4
        /*001c*/ 	.word	0xfffffffc


//--------------------- .text._Z17matrixCrossSharedPKfS0_Pfi --------------------------
	.section	.text._Z17matrixCrossSharedPKfS0_Pfi,"ax",@progbits
	.align	128
        .global         _Z17matrixCrossSharedPKfS0_Pfi
        .type           _Z17matrixCrossSharedPKfS0_Pfi,@function
        .size           _Z17matrixCrossSharedPKfS0_Pfi,(.L_x_4 - _Z17matrixCrossSharedPKfS0_Pfi)
        .other          _Z17matrixCrossSharedPKfS0_Pfi,@"STO_CUDA_ENTRY STV_DEFAULT"
_Z17matrixCrossSharedPKfS0_Pfi:
.text._Z17matrixCrossSharedPKfS0_Pfi:
[----:B------:R-:W-:Y:S01]  /*0000*/  LDC R1, c[0x0][0x37c] ;  /* 0x0000df00ff017b82 */ /* 0x000fe20000000800 */
[----:B------:R-:W0:Y:S01]  /*0010*/  S2R R0, SR_CTAID.Y ;  /* 0x0000000000007919 */ /* 0x000e220000002600 */
[----:B------:R-:W1:Y:S01]  /*0020*/  LDCU UR8, c[0x0][0x398] ;  /* 0x00007300ff0877ac */ /* 0x000e620008000800 */
[----:B------:R-:W-:Y:S01]  /*0030*/  HFMA2 R19, -RZ, RZ, 0, 0 ;  /* 0x00000000ff137431 */ /* 0x000fe200000001ff */
[----:B------:R-:W0:Y:S01]  /*0040*/  S2R R2, SR_TID.Y ;  /* 0x0000000000027919 */ /* 0x000e220000002200 */
[----:B------:R-:W2:Y:S01]  /*0050*/  LDCU.64 UR10, c[0x0][0x358] ;  /* 0x00006b00ff0a77ac */ /* 0x000ea20008000a00 */
[----:B------:R-:W3:Y:S01]  /*0060*/  S2R R5, SR_CTAID.X ;  /* 0x0000000000057919 */ /* 0x000ee20000002500 */
[----:B------:R-:W3:Y:S01]  /*0070*/  S2R R13, SR_TID.X ;  /* 0x00000000000d7919 */ /* 0x000ee20000002100 */
[----:B-1----:R-:W-:Y:S01]  /*0080*/  UISETP.GE.AND UP0, UPT, UR8, 0x1, UPT ;  /* 0x000000010800788c */ /* 0x002fe2000bf06270 */
[----:B0-----:R-:W-:Y:S02]  /*0090*/  LEA R0, R0, R2, 0x4 ;  /* 0x0000000200007211 */ /* 0x001fe400078e20ff */
[----:B---3--:R-:W-:-:S04]  /*00a0*/  LEA R3, R5, R13, 0x4 ;  /* 0x0000000d05037211 */ /* 0x008fc800078e20ff */
[----:B------:R-:W-:Y:S02]  /*00b0*/  VIMNMX R21, PT, PT, R0, R3, !PT ;  /* 0x0000000300157248 */ /* 0x000fe40007fe0100 */
[----:B--2---:R-:W-:Y:S05]  /*00c0*/  BRA.U !UP0, `(.L_x_0) ;  /* 0x0000000508347547 */ /* 0x004fea000b800000 */
[----:B------:R-:W0:Y:S01]  /*00d0*/  S2UR UR7, SR_CgaCtaId ;  /* 0x00000000000779c3 */ /* 0x000e220000008800 */
[----:B------:R-:W-:Y:S01]  /*00e0*/  UMOV UR5, 0x400 ;  /* 0x0000040000057882 */ /* 0x000fe20000000000 */
[----:B------:R-:W-:Y:S01]  /*00f0*/  UIADD3 UR4, UPT, UPT, UR8, 0xf, URZ ;  /* 0x0000000f08047890 */ /* 0x000fe2000fffe0ff */
[----:B------:R-:W-:Y:S01]  /*0100*/  IADD3 R16, PT, PT, R2, R5, RZ ;  /* 0x0000000502107210 */ /* 0x000fe20007ffe0ff */
[----:B------:R-:W-:Y:S01]  /*0110*/  UIADD3 UR6, UPT, UPT, UR5, 0x400, URZ ;  /* 0x0000040005067890 */ /* 0x000fe2000fffe0ff */
[----:B------:R-:W-:Y:S01]  /*0120*/  MOV R19, RZ ;  /* 0x000000ff00137202 */ /* 0x000fe20000000f00 */
[----:B------:R-:W-:Y:S01]  /*0130*/  USHF.R.U32.HI UR4, URZ, 0x4, UR4 ;  /* 0x00000004ff047899 */ /* 0x000fe20008011604 */
[----:B------:R-:W-:Y:S01]  /*0140*/  IMAD R12, R0, UR8, R13 ;  /* 0x00000008000c7c24 */ /* 0x000fe2000f8e020d */
[----:B------:R-:W-:Y:S01]  /*0150*/  LEA R16, R16, R13, 0x4 ;  /* 0x0000000d10107211 */ /* 0x000fe200078e20ff */
[----:B------:R-:W1:Y:S01]  /*0160*/  LDCU UR9, c[0x0][0x398] ;  /* 0x00007300ff0977ac */ /* 0x000e620008000800 */
[----:B------:R-:W-:-:S02]  /*0170*/  UIADD3 UR4, UPT, UPT, -UR4, URZ, URZ ;  /* 0x000000ff04047290 */ /* 0x000fc4000fffe1ff */
[----:B0-----:R-:W-:Y:S02]  /*0180*/  ULEA UR5, UR7, UR5, 0x18 ;  /* 0x0000000507057291 */ /* 0x001fe4000f8ec0ff */
[----:B------:R-:W-:-:S04]  /*0190*/  ULEA UR6, UR7, UR6, 0x18 ;  /* 0x0000000607067291 */ /* 0x000fc8000f8ec0ff */
[C---:B------:R-:W-:Y:S02]  /*01a0*/  LEA R14, R2.reuse, UR5, 0x6 ;  /* 0x00000005020e7c11 */ /* 0x040fe4000f8e30ff */
[C---:B------:R-:W-:Y:S02]  /*01b0*/  LEA R15, R13.reuse, UR6, 0x2 ;  /* 0x000000060d0f7c11 */ /* 0x040fe4000f8e10ff */
[----:B------:R-:W-:Y:S02]  /*01c0*/  LEA R18, R13, R14, 0x2 ;  /* 0x0000000e0d127211 */ /* 0x000fe400078e10ff */
[----:B-1----:R-:W-:-:S07]  /*01d0*/  LEA R17, R2, R15, 0x6 ;  /* 0x0000000f02117211 */ /* 0x002fce00078e30ff */
.L_x_1:
[----:B------:R-:W-:Y:S01]  /*01e0*/  ISETP.GT.U32.AND P1, PT, R13, 0xf, PT ;  /* 0x0000000f0d00780c */ /* 0x000fe20003f24070 */
[----:B------:R-:W-:Y:S01]  /*01f0*/  UMOV UR8, UR9 ;  /* 0x0000000900087c82 */ /* 0x000fe20008000000 */
[----:B------:R-:W-:Y:S01]  /*0200*/  ISETP.GT.U32.AND P0, PT, R2, 0xf, PT ;  /* 0x0000000f0200780c */ /* 0x000fe20003f04070 */
[----:B------:R-:W-:Y:S01]  /*0210*/  HFMA2 R29, -RZ, RZ, 0, 0 ;  /* 0x00000000ff1d7431 */ /* 0x000fe200000001ff */
[----:B------:R-:W-:Y:S02]  /*0220*/  ISETP.GE.U32.OR P1, PT, R0, UR8, P1 ;  /* 0x0000000800007c0c */ /* 0x000fe40008f26470 */
[----:B------:R-:W-:Y:S02]  /*0230*/  ISETP.GE.OR P0, PT, R3, UR8, P0 ;  /* 0x0000000803007c0c */ /* 0x000fe40008706670 */
[----:B------:R-:W-:-:S09]  /*0240*/  MOV R22, RZ ;  /* 0x000000ff00167202 */ /* 0x000fd20000000f00 */
[----:B------:R-:W0:Y:S08]  /*0250*/  @!P1 LDC.64 R6, c[0x0][0x380] ;  /* 0x0000e000ff069b82 */ /* 0x000e300000000a00 */
[----:B------:R-:W1:Y:S01]  /*0260*/  @!P0 LDC.64 R4, c[0x0][0x388] ;  /* 0x0000e200ff048b82 */ /* 0x000e620000000a00 */
[----:B0-----:R-:W-:-:S05]  /*0270*/  @!P1 IMAD.WIDE.U32 R6, R12, 0x4, R6 ;  /* 0x000000040c069825 */ /* 0x001fca00078e0006 */
[----:B------:R-:W2:Y:S01]  /*0280*/  @!P1 LDG.E R29, desc[UR10][R6.64] ;  /* 0x0000000a061d9981 */ /* 0x000ea2000c1e1900 */
[----:B-1----:R-:W-:-:S05]  /*0290*/  @!P0 IMAD.WIDE.U32 R24, R16, 0x4, R4 ;  /* 0x0000000410188825 */ /* 0x002fca00078e0004 */
[----:B------:R-:W3:Y:S01]  /*02a0*/  @!P0 LDG.E R22, desc[UR10][R24.64] ;  /* 0x0000000a18168981 */ /* 0x000ee2000c1e1900 */
[----:B------:R-:W-:-:S04]  /*02b0*/  UIADD3 UR4, UPT, UPT, UR4, 0x1, URZ ;  /* 0x0000000104047890 */ /* 0x000fc8000fffe0ff */
[----:B------:R-:W-:Y:S01]  /*02c0*/  UISETP.NE.AND UP0, UPT, UR4, URZ, UPT ;  /* 0x000000ff0400728c */ /* 0x000fe2000bf05270 */
[----:B------:R-:W-:Y:S02]  /*02d0*/  IADD3 R2, PT, PT, R2, 0x10, RZ ;  /* 0x0000001002027810 */ /* 0x000fe40007ffe0ff */
[----:B------:R-:W-:Y:S02]  /*02e0*/  IADD3 R13, PT, PT, R13, 0x10, RZ ;  /* 0x000000100d0d7810 */ /* 0x000fe40007ffe0ff */
[----:B------:R-:W-:Y:S02]  /*02f0*/  IADD3 R12, PT, PT, R12, 0x10, RZ ;  /* 0x000000100c0c7810 */ /* 0x000fe40007ffe0ff */
[----:B------:R-:W-:Y:S01]  /*0300*/  IADD3 R16, PT, PT, R16, 0x100, RZ ;  /* 0x0000010010107810 */ /* 0x000fe20007ffe0ff */
[----:B--2---:R-:W-:Y:S04]  /*0310*/  STS [R18], R29 ;  /* 0x0000001d12007388 */ /* 0x004fe80000000800 */
[----:B---3--:R-:W-:Y:S01]  /*0320*/  STS [R17], R22 ;  /* 0x0000001611007388 */ /* 0x008fe20000000800 */
[----:B------:R-:W-:Y:S06]  /*0330*/  BAR.SYNC.DEFER_BLOCKING 0x0 ;  /* 0x0000000000007b1d */ /* 0x000fec0000010000 */
[----:B------:R-:W-:Y:S04]  /*0340*/  LDS R28, [R15] ;  /* 0x000000000f1c7984 */ /* 0x000fe80000000800 */
[----:B------:R-:W0:Y:S04]  /*0350*/  LDS.128 R8, [R14] ;  /* 0x000000000e087984 */ /* 0x000e280000000c00 */
[----:B------:R-:W1:Y:S04]  /*0360*/  LDS R29, [R15+0x40] ;  /* 0x000040000f1d7984 */ /* 0x000e680000000800 */
[----:B------:R-:W2:Y:S04]  /*0370*/  LDS R27, [R15+0x80] ;  /* 0x000080000f1b7984 */ /* 0x000ea80000000800 */
[----:B------:R-:W3:Y:S04]  /*0380*/  LDS R26, [R15+0xc0] ;  /* 0x0000c0000f1a7984 */ /* 0x000ee80000000800 */
[----:B------:R-:W-:Y:S04]  /*0390*/  LDS R23, [R15+0x100] ;  /* 0x000100000f177984 */ /* 0x000fe80000000800 */
[----:B------:R-:W4:Y:S04]  /*03a0*/  LDS.128 R4, [R14+0x10] ;  /* 0x000010000e047984 */ /* 0x000f280000000c00 */
[----:B------:R-:W5:Y:S04]  /*03b0*/  LDS R20, [R15+0x140] ;  /* 0x000140000f147984 */ /* 0x000f680000000800 */
[----:B------:R-:W5:Y:S04]  /*03c0*/  LDS R25, [R15+0x180] ;  /* 0x000180000f197984 */ /* 0x000f680000000800 */
[----:B------:R-:W5:Y:S04]  /*03d0*/  LDS R22, [R15+0x1c0] ;  /* 0x0001c0000f167984 */ /* 0x000f680000000800 */
[----:B------:R-:W-:Y:S01]  /*03e0*/  LDS R24, [R15+0x240] ;  /* 0x000240000f187984 */ /* 0x000fe20000000800 */
[----:B0-----:R-:W-:-:S03]  /*03f0*/  FFMA R8, R8, R28, R19 ;  /* 0x0000001c08087223 */ /* 0x001fc60000000013 */
[----:B------:R-:W-:Y:S01]  /*0400*/  LDS R19, [R15+0x200] ;  /* 0x000200000f137984 */ /* 0x000fe20000000800 */
[----:B-1----:R-:W-:-:S04]  /*0410*/  FFMA R8, R29, R9, R8 ;  /* 0x000000091d087223 */ /* 0x002fc80000000008 */
[----:B--2---:R-:W-:-:S04]  /*0420*/  FFMA R27, R27, R10, R8 ;  /* 0x0000000a1b1b7223 */ /* 0x004fc80000000008 */
[----:B---3--:R-:W-:Y:S02]  /*0430*/  FFMA R27, R26, R11, R27 ;  /* 0x0000000b1a1b7223 */ /* 0x008fe4000000001b */
[----:B------:R-:W0:Y:S02]  /*0440*/  LDS.128 R8, [R14+0x20] ;  /* 0x000020000e087984 */ /* 0x000e240000000c00 */
[----:B----4-:R-:W-:-:S04]  /*0450*/  FFMA R23, R4, R23, R27 ;  /* 0x0000001704177223 */ /* 0x010fc8000000001b */
[----:B-----5:R-:W-:Y:S02]  /*0460*/  FFMA R20, R20, R5, R23 ;  /* 0x0000000514147223 */ /* 0x020fe40000000017 */
[----:B------:R-:W1:Y:S02]  /*0470*/  LDS R23, [R15+0x280] ;  /* 0x000280000f177984 */ /* 0x000e640000000800 */
[----:B------:R-:W-:Y:S02]  /*0480*/  FFMA R25, R25, R6, R20 ;  /* 0x0000000619197223 */ /* 0x000fe40000000014 */
[----:B------:R-:W2:Y:S02]  /*0490*/  LDS R20, [R15+0x2c0] ;  /* 0x0002c0000f147984 */ /* 0x000ea40000000800 */
[----:B------:R-:W-:Y:S02]  /*04a0*/  FFMA R27, R22, R7, R25 ;  /* 0x00000007161b7223 */ /* 0x000fe40000000019 */
[----:B------:R-:W-:Y:S04]  /*04b0*/  LDS R25, [R15+0x300] ;  /* 0x000300000f197984 */ /* 0x000fe80000000800 */
[----:B------:R-:W3:Y:S04]  /*04c0*/  LDS.128 R4, [R14+0x30] ;  /* 0x000030000e047984 */ /* 0x000ee80000000c00 */
[----:B------:R-:W4:Y:S01]  /*04d0*/  LDS R22, [R15+0x340] ;  /* 0x000340000f167984 */ /* 0x000f220000000800 */
[----:B0-----:R-:W-:-:S03]  /*04e0*/  FFMA R27, R8, R19, R27 ;  /* 0x00000013081b7223 */ /* 0x001fc6000000001b */
[----:B------:R-:W0:Y:S04]  /*04f0*/  LDS R19, [R15+0x380] ;  /* 0x000380000f137984 */ /* 0x000e280000000800 */
[----:B------:R-:W5:Y:S01]  /*0500*/  LDS R8, [R15+0x3c0] ;  /* 0x0003c0000f087984 */ /* 0x000f620000000800 */
[----:B------:R-:W-:-:S04]  /*0510*/  FFMA R24, R24, R9, R27 ;  /* 0x0000000918187223 */ /* 0x000fc8000000001b */
[----:B-1----:R-:W-:-:S04]  /*0520*/  FFMA R23, R23, R10, R24 ;  /* 0x0000000a17177223 */ /* 0x002fc80000000018 */
[----:B--2---:R-:W-:-:S04]  /*0530*/  FFMA R11, R20, R11, R23 ;  /* 0x0000000b140b7223 */ /* 0x004fc80000000017 */
[----:B---3--:R-:W-:-:S04]  /*0540*/  FFMA R11, R4, R25, R11 ;  /* 0x00000019040b7223 */ /* 0x008fc8000000000b */
[----:B----4-:R-:W-:-:S04]  /*0550*/  FFMA R22, R22, R5, R11 ;  /* 0x0000000516167223 */ /* 0x010fc8000000000b */
[----:B0-----:R-:W-:-:S04]  /*0560*/  FFMA R19, R19, R6, R22 ;  /* 0x0000000613137223 */ /* 0x001fc80000000016 */
[----:B-----5:R-:W-:Y:S01]  /*0570*/  FFMA R19, R8, R7, R19 ;  /* 0x0000000708137223 */ /* 0x020fe20000000013 */
[----:B------:R-:W-:Y:S06]  /*0580*/  BAR.SYNC.DEFER_BLOCKING 0x0 ;  /* 0x0000000000007b1d */ /* 0x000fec0000010000 */
[----:B------:R-:W-:Y:S05]  /*0590*/  BRA.U UP0, `(.L_x_1) ;  /* 0xfffffffd00107547 */ /* 0x000fea000b83ffff */
.L_x_0:
[----:B------:R-:W-:-:S13]  /*05a0*/  ISETP.GE.AND P0, PT, R21, UR8, PT ;  /* 0x0000000815007c0c */ /* 0x000fda000bf06270 */
[----:B------:R-:W-:Y:S05]  /*05b0*/  @P0 EXIT ;  /* 0x000000000000094d */ /* 0x000fea0003800000 */
[----:B------:R-:W0:Y:S01]  /*05c0*/  LDC.64 R4, c[0x0][0x390] ;  /* 0x0000e400ff047b82 */ /* 0x000e220000000a00 */
[----:B------:R-:W-:-:S04]  /*05d0*/  IMAD R3, R0, UR8, R3 ;  /* 0x0000000800037c24 */ /* 0x000fc8000f8e0203 */
[----:B0-----:R-:W-:-:S05]  /*05e0*/  IMAD.WIDE R2, R3, 0x4, R4 ;  /* 0x0000000403027825 */ /* 0x001fca00078e0204 */
[----:B------:R-:W-:Y:S01]  /*05f0*/  STG.E desc[UR10][R2.64], R19 ;  /* 0x0000001302007986 */ /* 0x000fe2000c10190a */
[----:B------:R-:W-:Y:S05]  /*0600*/  EXIT ;  /* 0x000000000000794d */ /* 0x000fea0003800000 */
.L_x_2:
[----:B------:R-:W-:-:S00]  /*0610*/  BRA `(.L_x_2) ;  /* 0xfffffffc00fc7947 */ /* 0x000fc0000383ffff */
[----:B------:R-:W-:-:S00]  /*0620*/  NOP ;  /* 0x0000000000007918 */ /* 0x000fc00000000000 */
        /* <DEDUP_REMOVED lines=13> */
.L_x_4:


//--------------------- .text._Z15vectorAddSharedPKfS0_Pfi --------------------------
	.section	.text._Z15vectorAddSharedPKfS0_Pfi,"ax",@progbits
	.align	128
        .global         _Z15vectorAddSharedPKfS0_Pfi
        .type           _Z15vectorAddSharedPKfS0_Pfi,@function
        .size           _Z15vectorAddSharedPKfS0_Pfi,(.L_x_5 - _Z15vectorAddSharedPKfS0_Pfi)
        .other          _Z15vectorAddSharedPKfS0_Pfi,@"STO_CUDA_ENTRY STV_DEFAULT"
_Z15vectorAddSharedPKfS0_Pfi:
.text._Z15vectorAddSharedPKfS0_Pfi:
[----:B------:R-:W-:Y:S01]  /*0000*/  LDC R1, c[0x0][0x37c] ;  /* 0x0000df00ff017b82 */ /* 0x000fe20000000800 */
[----:B------:R-:W0:Y:S07]  /*0010*/  S2R R6, SR_TID.X ;  /* 0x0000000000067919 */ /* 0x000e2e0000002100 */
[----:B------:R-:W0:Y:S08]  /*0020*/  S2UR UR4, SR_CTAID.X ;  /* 0x00000000000479c3 */ /* 0x000e300000002500 */
[----:B------:R-:W0:Y:S02]  /*0030*/  LDC R7, c[0x0][0x360] ;  /* 0x0000d800ff077b82 */ /* 0x000e240000000800 */
[----:B0-----:R-:W-:-:S05]  /*0040*/  IMAD R7, R7, UR4, R6 ;  /* 0x0000000407077c24 */ /* 0x001fca000f8e0206 */
[----:B------:R-:W-:-:S13]  /*0050*/  ISETP.GT.AND P0, PT, R7, 0xf, PT ;  /* 0x0000000f0700780c */ /* 0x000fda0003f04270 */
[----:B------:R-:W-:Y:S05]  /*0060*/  @P0 EXIT ;  /* 0x000000000000094d */ /* 0x000fea0003800000 */
[----:B------:R-:W0:Y:S01]  /*0070*/  LDC.64 R2, c[0x0][0x380] ;  /* 0x0000e000ff027b82 */ /* 0x000e220000000a00 */
[----:B------:R-:W1:Y:S07]  /*0080*/  LDCU.64 UR8, c[0x0][0x358] ;  /* 0x00006b00ff0877ac */ /* 0x000e6e0008000a00 */
[----:B------:R-:W2:Y:S01]  /*0090*/  LDC.64 R4, c[0x0][0x388] ;  /* 0x0000e200ff047b82 */ /* 0x000ea20000000a00 */
[----:B0-----:R-:W-:-:S05]  /*00a0*/  IMAD.WIDE R2, R7, 0x4, R2 ;  /* 0x0000000407027825 */ /* 0x001fca00078e0202 */
[----:B-1----:R0:W3:Y:S01]  /*00b0*/  LDG.E R0, desc[UR8][R2.64] ;  /* 0x0000000802007981 */ /* 0x0020e2000c1e1900 */
[----:B--2---:R-:W-:-:S06]  /*00c0*/  IMAD.WIDE R4, R7, 0x4, R4 ;  /* 0x0000000407047825 */ /* 0x004fcc00078e0204 */
[----:B------:R-:W2:Y:S01]  /*00d0*/  LDG.E R4, desc[UR8][R4.64] ;  /* 0x0000000804047981 */ /* 0x000ea2000c1e1900 */
[----:B------:R-:W1:Y:S01]  /*00e0*/  S2UR UR6, SR_CgaCtaId ;  /* 0x00000000000679c3 */ /* 0x000e620000008800 */
[----:B------:R-:W-:Y:S02]  /*00f0*/  UMOV UR4, 0x400 ;  /* 0x0000040000047882 */ /* 0x000fe40000000000 */
[----:B------:R-:W-:-:S05]  /*0100*/  UIADD3 UR5, UPT, UPT, UR4, 0x10, URZ ;  /* 0x0000001004057890 */ /* 0x000fca000fffe0ff */
[----:B0-----:R-:W0:Y:S01]  /*0110*/  LDC.64 R2, c[0x0][0x390] ;  /* 0x0000e400ff027b82 */ /* 0x001e220000000a00 */
[----:B-1----:R-:W-:Y:S02]  /*0120*/  ULEA UR4, UR6, UR4, 0x18 ;  /* 0x0000000406047291 */ /* 0x002fe4000f8ec0ff */
[----:B------:R-:W-:-:S04]  /*0130*/  ULEA UR5, UR6, UR5, 0x18 ;  /* 0x0000000506057291 */ /* 0x000fc8000f8ec0ff */
[C---:B------:R-:W-:Y:S02]  /*0140*/  LEA R9, R6.reuse, UR4, 0x2 ;  /* 0x0000000406097c11 */ /* 0x040fe4000f8e10ff */
[----:B------:R-:W-:Y:S01]  /*0150*/  LEA R11, R6, UR5, 0x2 ;  /* 0x00000005060b7c11 */ /* 0x000fe2000f8e10ff */
[----:B0-----:R-:W-:Y:S02]  /*0160*/  IMAD.WIDE R2, R7, 0x4, R2 ;  /* 0x0000000407027825 */ /* 0x001fe400078e0202 */
[----:B---3--:R-:W-:Y:S04]  /*0170*/  STS [R9], R0 ;  /* 0x0000000009007388 */ /* 0x008fe80000000800 */
[----:B--2---:R-:W-:Y:S01]  /*0180*/  STS [R11], R4 ;  /* 0x000000040b007388 */ /* 0x004fe20000000800 */
[----:B------:R-:W-:Y:S06]  /*0190*/  BAR.SYNC.DEFER_BLOCKING 0x0 ;  /* 0x0000000000007b1d */ /* 0x000fec0000010000 */
[----:B------:R-:W-:Y:S04]  /*01a0*/  LDS R5, [R9] ;  /* 0x0000000009057984 */ /* 0x000fe80000000800 */
[----:B------:R-:W0:Y:S02]  /*01b0*/  LDS R6, [R11] ;  /* 0x000000000b067984 */ /* 0x000e240000000800 */
[----:B0-----:R-:W-:-:S05]  /*01c0*/  FADD R5, R5, R6 ;  /* 0x0000000605057221 */ /* 0x001fca0000000000 */
[----:B------:R-:W-:Y:S01]  /*01d0*/  STG.E desc[UR8][R2.64], R5 ;  /* 0x0000000502007986 */ /* 0x000fe2000c101908 */
[----:B------:R-:W-:Y:S05]  /*01e0*/  EXIT ;  /* 0x000000000000794d */ /* 0x000fea0003800000 */
.L_x_3:
        /* <DEDUP_REMOVED lines=9> */
.L_x_5:


//--------------------- .nv.shared._Z17matrixCrossSharedPKfS0_Pfi --------------------------
	.section	.nv.shared._Z17matrixCrossSharedPKfS0_Pfi,"aw",@nobits
	.sectionflags	@""
	.align	4
.nv.shared._Z17matrixCrossSharedPKfS0_Pfi:
	.zero		3072


//--------------------- .nv.shared.reserved.0     --------------------------
	.section	.nv.shared.reserved.0,"aw",@nobits
	.weak		__nv_reservedSMEM_offset_0_alias
	.size		__nv_reservedSMEM_offset_0_alias, 0, 64
	.other		__nv_reservedSMEM_offset_0_alias,@"STO_CUDA_RESERVED_SHARED STV_DEFAULT"
__nv_reservedSMEM_offset_0_alias:
	.zero		0
	.zero		64


//--------------------- .nv.shared._Z15vectorAddSharedPKfS0_Pfi --------------------------
	.section	.nv.shared._Z15vectorAddSharedPKfS0_Pfi,"aw",@nobits
	.sectionflags	@""
	.align	4
.nv.shared._Z15vectorAddSharedPKfS0_Pfi:
	.zero		1056


//--------------------- .nv.constant0._Z17matrixCrossSharedPKfS0_Pfi --------------------------
	.section	.nv.constant0._Z17matrixCrossSharedPKfS0_Pfi,"a",@progbits
	.sectionflags	@""
	.align	4
.nv.constant0._Z17matrixCrossSharedPKfS0_Pfi:
	.zero		924


//--------------------- .nv.constant0._Z15vectorAddSharedPKfS0_Pfi --------------------------
	.section	.nv.constant0._Z15vectorAddSharedPKfS0_Pfi,"a",@progbits
	.sectionflags	@""
	.align	4
.nv.constant0._Z15vectorAddSharedPKfS0_Pfi:
	.zero		924


//--------------------- SYMBOLS --------------------------

	.type		.nv.reservedSmem.offset0,@object
	.size		.nv.reservedSmem.offset0,0x4
	.type		.nv.reservedSmem.cap,@object
	.size		.nv.reservedSmem.cap,0x4
